//
// Generated by NVIDIA NVVM Compiler
//
// Compiler Build ID: CL-36424714
// Cuda compilation tools, release 13.0, V13.0.88
// Based on NVVM 20.0.0
//

.version 9.0
.target sm_100
.address_size 64

	// .globl	_Z17merge_pass_kernelPKiPiii

.visible .entry _Z17merge_pass_kernelPKiPiii(
	.param .u64 .ptr .align 1 _Z17merge_pass_kernelPKiPiii_param_0,
	.param .u64 .ptr .align 1 _Z17merge_pass_kernelPKiPiii_param_1,
	.param .u32 _Z17merge_pass_kernelPKiPiii_param_2,
	.param .u32 _Z17merge_pass_kernelPKiPiii_param_3
)
{
	.reg .pred 	%p<9>;
	.reg .b32 	%r<45>;
	.reg .b64 	%rd<22>;

	ld.param.u64 	%rd6, [_Z17merge_pass_kernelPKiPiii_param_0];
	ld.param.u64 	%rd7, [_Z17merge_pass_kernelPKiPiii_param_1];
	ld.param.u32 	%r17, [_Z17merge_pass_kernelPKiPiii_param_2];
	ld.param.u32 	%r18, [_Z17merge_pass_kernelPKiPiii_param_3];
	mov.u32 	%r19, %ctaid.y;
	mul.lo.s32 	%r20, %r18, %r19;
	shl.b32 	%r1, %r20, 1;
	setp.le.s32 	%p1, %r17, %r1;
	@%p1 bra 	$L__BB0_9;
	add.s32 	%r21, %r1, %r18;
	cvta.to.global.u64 	%rd1, %rd6;
	sub.s32 	%r22, %r17, %r1;
	min.s32 	%r2, %r18, %r22;
	setp.gt.s32 	%p2, %r17, %r21;
	sub.s32 	%r23, %r17, %r21;
	min.s32 	%r24, %r18, %r23;
	selp.b32 	%r3, %r24, 0, %p2;
	cvt.s64.s32 	%rd2, %r1;
	mul.wide.s32 	%rd3, %r18, 4;
	add.s32 	%r25, %r3, %r2;
	mov.u32 	%r26, %tid.x;
	mov.u32 	%r27, %ctaid.x;
	mov.u32 	%r28, %ntid.x;
	mad.lo.s32 	%r4, %r27, %r28, %r26;
	setp.ge.s32 	%p3, %r4, %r25;
	@%p3 bra 	$L__BB0_9;
	shl.b64 	%rd8, %rd2, 2;
	add.s64 	%rd4, %rd1, %rd8;
	add.s64 	%rd5, %rd4, %rd3;
	sub.s32 	%r29, %r4, %r3;
	max.s32 	%r42, %r29, 0;
	min.s32 	%r40, %r2, %r4;
	setp.ge.s32 	%p4, %r42, %r40;
	@%p4 bra 	$L__BB0_4;
$L__BB0_3:
	add.s32 	%r30, %r40, %r42;
	shr.u32 	%r31, %r30, 1;
	mul.wide.u32 	%rd9, %r31, 4;
	add.s64 	%rd10, %rd4, %rd9;
	ld.global.u32 	%r32, [%rd10];
	not.b32 	%r33, %r31;
	add.s32 	%r34, %r4, %r33;
	mul.wide.s32 	%rd11, %r34, 4;
	add.s64 	%rd12, %rd5, %rd11;
	ld.global.u32 	%r35, [%rd12];
	setp.gt.s32 	%p5, %r32, %r35;
	add.s32 	%r36, %r31, 1;
	selp.b32 	%r42, %r42, %r36, %p5;
	selp.b32 	%r40, %r31, %r40, %p5;
	setp.lt.s32 	%p6, %r42, %r40;
	@%p6 bra 	$L__BB0_3;
$L__BB0_4:
	sub.s32 	%r12, %r4, %r42;
	setp.ge.s32 	%p7, %r42, %r2;
	mov.b32 	%r43, 2147483647;
	@%p7 bra 	$L__BB0_6;
	mul.wide.u32 	%rd13, %r42, 4;
	add.s64 	%rd14, %rd4, %rd13;
	ld.global.u32 	%r43, [%rd14];
$L__BB0_6:
	setp.ge.s32 	%p8, %r12, %r3;
	mov.b32 	%r44, 2147483647;
	@%p8 bra 	$L__BB0_8;
	mul.wide.s32 	%rd15, %r12, 4;
	add.s64 	%rd16, %rd5, %rd15;
	ld.global.u32 	%r44, [%rd16];
$L__BB0_8:
	min.s32 	%r39, %r43, %r44;
	cvt.s64.s32 	%rd17, %r4;
	add.s64 	%rd18, %rd2, %rd17;
	cvta.to.global.u64 	%rd19, %rd7;
	shl.b64 	%rd20, %rd18, 2;
	add.s64 	%rd21, %rd19, %rd20;
	st.global.u32 	[%rd21], %r39;
$L__BB0_9:
	ret;

}


// ===== COMPILED SASS (sm_100) =====

	.target	sm_100

	.elftype	@"ET_EXEC"


//--------------------- .note.nv.tkinfo           --------------------------
	.section	.note.nv.tkinfo,"",@"SHT_NOTE"
	.sectionflags	@"SHF_NOTE_NV_TKINFO"
	.tkinfo
        /*0018*/ 	.word	0x00000002
        /*0030*/ 	.string	""
        /*0030*/ 	.string	"ptxas"
        /*0030*/ 	.string	"Cuda compilation tools, release 13.0, V13.0.88"
        /*0030*/ 	.string	"Build cuda_13.0.r13.0/compiler.36424714_0"
        /*0030*/ 	.string	"-arch sm_100 -m 64 "



//--------------------- .note.nv.cuinfo           --------------------------
	.section	.note.nv.cuinfo,"",@"SHT_NOTE"
	.sectionflags	@"SHF_NOTE_NV_CUINFO"
        /*0018*/ 	.short	0x0002
        /*001a*/ 	.short	0x0064
        /*001c*/ 	.short	0x0082
	.zero		2


//--------------------- .nv.info                  --------------------------
	.section	.nv.info,"",@"SHT_CUDA_INFO"
	.align	4


	//----- nvinfo : EIATTR_REGCOUNT
	.align		4
        /*0000*/ 	.byte	0x04, 0x2f
        /*0002*/ 	.short	(.L_1 - .L_0)
	.align		4
.L_0:
        /*0004*/ 	.word	index@(_Z17merge_pass_kernelPKiPiii)
        /*0008*/ 	.word	0x00000014


	//----- nvinfo : EIATTR_FRAME_SIZE
	.align		4
.L_1:
        /*000c*/ 	.byte	0x04, 0x11
        /*000e*/ 	.short	(.L_3 - .L_2)
	.align		4
.L_2:
        /*0010*/ 	.word	index@(_Z17merge_pass_kernelPKiPiii)
        /*0014*/ 	.word	0x00000000


	//----- nvinfo : EIATTR_MIN_STACK_SIZE
	.align		4
.L_3:
        /*0018*/ 	.byte	0x04, 0x12
        /*001a*/ 	.short	(.L_5 - .L_4)
	.align		4
.L_4:
        /*001c*/ 	.word	index@(_Z17merge_pass_kernelPKiPiii)
        /*0020*/ 	.word	0x00000000
.L_5:


//--------------------- .nv.compat                --------------------------
	.section	.nv.compat,"",@"SHT_CUDA_COMPAT_INFO"
	.align	4
        /*0000*/ 	.byte	0x02, 0x09, 0x00, 0x00, 0x02, 0x02, 0x01, 0x00, 0x02, 0x05, 0x05, 0x00, 0x03, 0x07, 0x01, 0x01
        /*0010*/ 	.byte	0x02, 0x03, 0x00, 0x00, 0x02, 0x06, 0x01, 0x00, 0x04, 0x0b, 0x08, 0x00, 0x09, 0x00, 0x00, 0x00
        /*0020*/ 	.byte	0x00, 0x00, 0x00, 0x00


//--------------------- .nv.info._Z17merge_pass_kernelPKiPiii --------------------------
	.section	.nv.info._Z17merge_pass_kernelPKiPiii,"",@"SHT_CUDA_INFO"
	.sectionflags	@""
	.align	4


	//----- nvinfo : EIATTR_CUDA_API_VERSION
	.align		4
        /*0000*/ 	.byte	0x04, 0x37
        /*0002*/ 	.short	(.L_7 - .L_6)
.L_6:
        /*0004*/ 	.word	0x00000082


	//----- nvinfo : EIATTR_KPARAM_INFO
	.align		4
.L_7:
        /*0008*/ 	.byte	0x04, 0x17
        /*000a*/ 	.short	(.L_9 - .L_8)
.L_8:
        /*000c*/ 	.word	0x00000000
        /*0010*/ 	.short	0x0003
        /*0012*/ 	.short	0x0014
        /*0014*/ 	.byte	0x00, 0xf0, 0x11, 0x00


	//----- nvinfo : EIATTR_KPARAM_INFO
	.align		4
.L_9:
        /*0018*/ 	.byte	0x04, 0x17
        /*001a*/ 	.short	(.L_11 - .L_10)
.L_10:
        /*001c*/ 	.word	0x00000000
        /*0020*/ 	.short	0x0002
        /*0022*/ 	.short	0x0010
        /*0024*/ 	.byte	0x00, 0xf0, 0x11, 0x00


	//----- nvinfo : EIATTR_KPARAM_INFO
	.align		4
.L_11:
        /*0028*/ 	.byte	0x04, 0x17
        /*002a*/ 	.short	(.L_13 - .L_12)
.L_12:
        /*002c*/ 	.word	0x00000000
        /*0030*/ 	.short	0x0001
        /*0032*/ 	.short	0x0008
        /*0034*/ 	.byte	0x00, 0xf5, 0x21, 0x00


	//----- nvinfo : EIATTR_KPARAM_INFO
	.align		4
.L_13:
        /*0038*/ 	.byte	0x04, 0x17
        /*003a*/ 	.short	(.L_15 - .L_14)
.L_14:
        /*003c*/ 	.word	0x00000000
        /*0040*/ 	.short	0x0000
        /*0042*/ 	.short	0x0000
        /*0044*/ 	.byte	0x00, 0xf5, 0x21, 0x00


	//----- nvinfo : EIATTR_SPARSE_MMA_MASK
	.align		4
.L_15:
        /*0048*/ 	.byte	0x03, 0x50
        /*004a*/ 	.short	0x0000


	//----- nvinfo : EIATTR_MAXREG_COUNT
	.align		4
        /*004c*/ 	.byte	0x03, 0x1b
        /*004e*/ 	.short	0x00ff


	//----- nvinfo : EIATTR_MERCURY_ISA_VERSION
	.align		4
        /*0050*/ 	.byte	0x03, 0x5f
        /*0052*/ 	.short	0x0101


	//----- nvinfo : EIATTR_VRC_CTA_INIT_COUNT
	.align		4
        /*0054*/ 	.byte	0x02, 0x4a
	.zero		1
	.zero		1


	//----- nvinfo : EIATTR_EXIT_INSTR_OFFSETS
	.align		4
        /*0058*/ 	.byte	0x04, 0x1c
        /*005a*/ 	.short	(.L_17 - .L_16)


	//   ....[0]....
.L_16:
        /*005c*/ 	.word	0x00000060


	//   ....[1]....
        /*0060*/ 	.word	0x00000140


	//   ....[2]....
        /*0064*/ 	.word	0x000003f0


	//----- nvinfo : EIATTR_CRS_STACK_SIZE
	.align		4
.L_17:
        /*0068*/ 	.byte	0x04, 0x1e
        /*006a*/ 	.short	(.L_19 - .L_18)
.L_18:
        /*006c*/ 	.word	0x00000000


	//----- nvinfo : EIATTR_CBANK_PARAM_SIZE
	.align		4
.L_19:
        /*0070*/ 	.byte	0x03, 0x19
        /*0072*/ 	.short	0x0018


	//----- nvinfo : EIATTR_PARAM_CBANK
	.align		4
        /*0074*/ 	.byte	0x04, 0x0a
        /*0076*/ 	.short	(.L_21 - .L_20)
	.align		4
.L_20:
        /*0078*/ 	.word	index@(.nv.constant0._Z17merge_pass_kernelPKiPiii)
        /*007c*/ 	.short	0x0380
        /*007e*/ 	.short	0x0018


	//----- nvinfo : EIATTR_SW_WAR
	.align		4
.L_21:
        /*0080*/ 	.byte	0x04, 0x36
        /*0082*/ 	.short	(.L_23 - .L_22)
.L_22:
        /*0084*/ 	.word	0x00000008
.L_23:


//--------------------- .nv.callgraph             --------------------------
	.section	.nv.callgraph,"",@"SHT_CUDA_CALLGRAPH"
	.align	4
	.sectionentsize	8
	.align		4
        /*0000*/ 	.word	0x00000000
	.align		4
        /*0004*/ 	.word	0xffffffff
	.align		4
        /*0008*/ 	.word	0x00000000
	.align		4
        /*000c*/ 	.word	0xfffffffe
	.align		4
        /*0010*/ 	.word	0x00000000
	.align		4
        /*0014*/ 	.word	0xfffffffd
	.align		4
        /*0018*/ 	.word	0x00000000
	.align		4
        /*001c*/ 	.word	0xfffffffc


//--------------------- .text._Z17merge_pass_kernelPKiPiii --------------------------
	.section	.text._Z17merge_pass_kernelPKiPiii,"ax",@progbits
	.align	128
        .global         _Z17merge_pass_kernelPKiPiii
        .type           _Z17merge_pass_kernelPKiPiii,@function
        .size           _Z17merge_pass_kernelPKiPiii,(.L_x_4 - _Z17merge_pass_kernelPKiPiii)
        .other          _Z17merge_pass_kernelPKiPiii,@"STO_CUDA_ENTRY STV_DEFAULT"
_Z17merge_pass_kernelPKiPiii:
.text._Z17merge_pass_kernelPKiPiii:
[----:B------:R-:W-:Y:S08]  /*0000*/  LDC R1, c[0x0][0x37c] ;  /* 0x0000df00ff017b82 */ /* 0x000ff00000000800 */
[----:B------:R-:W0:Y:S08]  /*0010*/  S2UR UR4, SR_CTAID.Y ;  /* 0x00000000000479c3 */ /* 0x000e300000002600 */
[----:B------:R-:W0:Y:S02]  /*0020*/  LDC.64 R4, c[0x0][0x390] ;  /* 0x0000e400ff047b82 */ /* 0x000e240000000a00 */
[----:B0-----:R-:W-:-:S04]  /*0030*/  IMAD R0, R5, UR4, RZ ;  /* 0x0000000405007c24 */ /* 0x001fc8000f8e02ff */
[----:B------:R-:W-:-:S05]  /*0040*/  IMAD.SHL.U32 R0, R0, 0x2, RZ ;  /* 0x0000000200007824 */ /* 0x000fca00078e00ff */
[----:B------:R-:W-:-:S13]  /*0050*/  ISETP.GE.AND P0, PT, R0, R4, PT ;  /* 0x000000040000720c */ /* 0x000fda0003f06270 */
[----:B------:R-:W-:Y:S05]  /*0060*/  @P0 EXIT ;  /* 0x000000000000094d */ /* 0x000fea0003800000 */
[----:B------:R-:W0:Y:S01]  /*0070*/  S2R R7, SR_TID.X ;  /* 0x0000000000077919 */ /* 0x000e220000002100 */
[----:B------:R-:W0:Y:S01]  /*0080*/  S2UR UR4, SR_CTAID.X ;  /* 0x00000000000479c3 */ /* 0x000e220000002500 */
[----:B------:R-:W-:Y:S02]  /*0090*/  IMAD.IADD R3, R0, 0x1, R5 ;  /* 0x0000000100037824 */ /* 0x000fe400078e0205 */
[----:B------:R-:W-:Y:S02]  /*00a0*/  IMAD.MOV R8, RZ, RZ, -R0 ;  /* 0x000000ffff087224 */ /* 0x000fe400078e0a00 */
[----:B------:R-:W-:Y:S01]  /*00b0*/  IMAD.MOV R2, RZ, RZ, -R3 ;  /* 0x000000ffff027224 */ /* 0x000fe200078e0a03 */
[-C--:B------:R-:W-:Y:S02]  /*00c0*/  ISETP.GE.AND P0, PT, R3, R4.reuse, PT ;  /* 0x000000040300720c */ /* 0x080fe40003f06270 */
[----:B------:R-:W0:Y:S01]  /*00d0*/  LDC R6, c[0x0][0x360] ;  /* 0x0000d800ff067b82 */ /* 0x000e220000000800 */
[----:B------:R-:W-:-:S02]  /*00e0*/  VIADDMNMX R8, R8, R4, R5, PT ;  /* 0x0000000408087246 */ /* 0x000fc40003800105 */
[----:B------:R-:W-:-:S04]  /*00f0*/  VIADDMNMX R2, R2, R4, R5, PT ;  /* 0x0000000402027246 */ /* 0x000fc80003800105 */
[----:B------:R-:W-:-:S05]  /*0100*/  SEL R9, R2, RZ, !P0 ;  /* 0x000000ff02097207 */ /* 0x000fca0004000000 */
[----:B------:R-:W-:Y:S02]  /*0110*/  IMAD.IADD R2, R8, 0x1, R9 ;  /* 0x0000000108027824 */ /* 0x000fe400078e0209 */
[----:B0-----:R-:W-:-:S05]  /*0120*/  IMAD R7, R6, UR4, R7 ;  /* 0x0000000406077c24 */ /* 0x001fca000f8e0207 */
[----:B------:R-:W-:-:S13]  /*0130*/  ISETP.GE.AND P0, PT, R7, R2, PT ;  /* 0x000000020700720c */ /* 0x000fda0003f06270 */
[----:B------:R-:W-:Y:S05]  /*0140*/  @P0 EXIT ;  /* 0x000000000000094d */ /* 0x000fea0003800000 */
[----:B------:R-:W0:Y:S01]  /*0150*/  LDC.64 R2, c[0x0][0x380] ;  /* 0x0000e000ff027b82 */ /* 0x000e220000000a00 */
[----:B------:R-:W-:Y:S01]  /*0160*/  VIADDMNMX R15, R7, -R9, RZ, !PT ;  /* 0x80000009070f7246 */ /* 0x000fe200078001ff */
[----:B------:R-:W1:Y:S01]  /*0170*/  LDCU.64 UR4, c[0x0][0x358] ;  /* 0x00006b00ff0477ac */ /* 0x000e620008000a00 */
[----:B------:R-:W-:Y:S01]  /*0180*/  VIMNMX R10, PT, PT, R8, R7, PT ;  /* 0x00000007080a7248 */ /* 0x000fe20003fe0100 */
[----:B------:R-:W-:Y:S01]  /*0190*/  BSSY.RECONVERGENT B0, `(.L_x_0) ;  /* 0x0000015000007945 */ /* 0x000fe20003800200 */
[----:B------:R-:W-:Y:S02]  /*01a0*/  SHF.R.S32.HI R6, RZ, 0x1f, R0 ;  /* 0x0000001fff067819 */ /* 0x000fe40000011400 */
[----:B------:R-:W-:Y:S02]  /*01b0*/  ISETP.GE.AND P0, PT, R15, R10, PT ;  /* 0x0000000a0f00720c */ /* 0x000fe40003f06270 */
[----:B0-----:R-:W-:-:S04]  /*01c0*/  LEA R2, P1, R0, R2, 0x2 ;  /* 0x0000000200027211 */ /* 0x001fc800078210ff */
[----:B------:R-:W-:-:S03]  /*01d0*/  LEA.HI.X R3, R0, R3, R6, 0x2, P1 ;  /* 0x0000000300037211 */ /* 0x000fc600008f1406 */
[----:B------:R-:W-:-:S04]  /*01e0*/  IMAD.WIDE R4, R5, 0x4, R2 ;  /* 0x0000000405047825 */ /* 0x000fc800078e0202 */
[----:B-1----:R-:W-:Y:S05]  /*01f0*/  @P0 BRA `(.L_x_1) ;  /* 0x0000000000380947 */ /* 0x002fea0003800000 */
[----:B------:R-:W-:-:S07]  /*0200*/  IMAD.MOV.U32 R14, RZ, RZ, R10 ;  /* 0x000000ffff0e7224 */ /* 0x000fce00078e000a */
.L_x_2:
[----:B------:R-:W-:-:S05]  /*0210*/  IMAD.IADD R10, R14, 0x1, R15 ;  /* 0x000000010e0a7824 */ /* 0x000fca00078e020f */
[----:B------:R-:W-:-:S04]  /*0220*/  SHF.R.U32.HI R17, RZ, 0x1, R10 ;  /* 0x00000001ff117819 */ /* 0x000fc8000001160a */
[----:B------:R-:W-:-:S05]  /*0230*/  LOP3.LUT R10, RZ, R17, RZ, 0x33, !PT ;  /* 0x00000011ff0a7212 */ /* 0x000fca00078e33ff */
[----:B------:R-:W-:Y:S02]  /*0240*/  IMAD.IADD R13, R7, 0x1, R10 ;  /* 0x00000001070d7824 */ /* 0x000fe400078e020a */
[----:B------:R-:W-:-:S04]  /*0250*/  IMAD.WIDE.U32 R10, R17, 0x4, R2 ;  /* 0x00000004110a7825 */ /* 0x000fc800078e0002 */
[----:B------:R-:W-:Y:S02]  /*0260*/  IMAD.WIDE R12, R13, 0x4, R4 ;  /* 0x000000040d0c7825 */ /* 0x000fe400078e0204 */
[----:B------:R-:W2:Y:S04]  /*0270*/  LDG.E R10, desc[UR4][R10.64] ;  /* 0x000000040a0a7981 */ /* 0x000ea8000c1e1900 */
[----:B------:R-:W2:Y:S02]  /*0280*/  LDG.E R13, desc[UR4][R12.64] ;  /* 0x000000040c0d7981 */ /* 0x000ea4000c1e1900 */
[----:B--2---:R-:W-:-:S04]  /*0290*/  ISETP.GT.AND P0, PT, R10, R13, PT ;  /* 0x0000000d0a00720c */ /* 0x004fc80003f04270 */
[----:B------:R-:W-:-:S09]  /*02a0*/  SEL R14, R17, R14, P0 ;  /* 0x0000000e110e7207 */ /* 0x000fd20000000000 */
[----:B------:R-:W-:-:S05]  /*02b0*/  @!P0 VIADD R15, R17, 0x1 ;  /* 0x00000001110f8836 */ /* 0x000fca0000000000 */
[----:B------:R-:W-:-:S13]  /*02c0*/  ISETP.GE.AND P0, PT, R15, R14, PT ;  /* 0x0000000e0f00720c */ /* 0x000fda0003f06270 */
[----:B------:R-:W-:Y:S05]  /*02d0*/  @!P0 BRA `(.L_x_2) ;  /* 0xfffffffc00cc8947 */ /* 0x000fea000383ffff */
.L_x_1:
[----:B------:R-:W-:Y:S05]  /*02e0*/  BSYNC.RECONVERGENT B0 ;  /* 0x0000000000007941 */ /* 0x000fea0003800200 */
.L_x_0:
[----:B------:R-:W-:Y:S01]  /*02f0*/  IMAD.IADD R10, R7, 0x1, -R15 ;  /* 0x00000001070a7824 */ /* 0x000fe200078e0a0f */
[----:B------:R-:W-:Y:S01]  /*0300*/  ISETP.GE.AND P0, PT, R15, R8, PT ;  /* 0x000000080f00720c */ /* 0x000fe20003f06270 */
[----:B------:R-:W-:Y:S01]  /*0310*/  IMAD.MOV.U32 R8, RZ, RZ, 0x7fffffff ;  /* 0x7fffffffff087424 */ /* 0x000fe200078e00ff */
[----:B------:R-:W0:Y:S02]  /*0320*/  LDCU.64 UR6, c[0x0][0x388] ;  /* 0x00007100ff0677ac */ /* 0x000e240008000a00 */
[----:B------:R-:W-:Y:S01]  /*0330*/  ISETP.GE.AND P1, PT, R10, R9, PT ;  /* 0x000000090a00720c */ /* 0x000fe20003f26270 */
[----:B------:R-:W-:-:S08]  /*0340*/  IMAD.MOV.U32 R9, RZ, RZ, 0x7fffffff ;  /* 0x7fffffffff097424 */ /* 0x000fd000078e00ff */
[----:B------:R-:W-:-:S04]  /*0350*/  @!P0 IMAD.WIDE.U32 R2, R15, 0x4, R2 ;  /* 0x000000040f028825 */ /* 0x000fc800078e0002 */
[----:B------:R-:W-:Y:S01]  /*0360*/  @!P1 IMAD.WIDE R4, R10, 0x4, R4 ;  /* 0x000000040a049825 */ /* 0x000fe200078e0204 */
[----:B------:R-:W2:Y:S04]  /*0370*/  @!P0 LDG.E R8, desc[UR4][R2.64] ;  /* 0x0000000402088981 */ /* 0x000ea8000c1e1900 */
[----:B------:R-:W2:Y:S01]  /*0380*/  @!P1 LDG.E R9, desc[UR4][R4.64] ;  /* 0x0000000404099981 */ /* 0x000ea2000c1e1900 */
[----:B------:R-:W-:-:S04]  /*0390*/  IADD3 R0, P0, PT, R0, R7, RZ ;  /* 0x0000000700007210 */ /* 0x000fc80007f1e0ff */
[----:B------:R-:W-:Y:S02]  /*03a0*/  LEA.HI.X.SX32 R7, R7, R6, 0x1, P0 ;  /* 0x0000000607077211 */ /* 0x000fe400000f0eff */
[----:B0-----:R-:W-:-:S04]  /*03b0*/  LEA R6, P0, R0, UR6, 0x2 ;  /* 0x0000000600067c11 */ /* 0x001fc8000f8010ff */
[----:B------:R-:W-:Y:S02]  /*03c0*/  LEA.HI.X R7, R0, UR7, R7, 0x2, P0 ;  /* 0x0000000700077c11 */ /* 0x000fe400080f1407 */
[----:B--2---:R-:W-:-:S05]  /*03d0*/  VIMNMX R9, PT, PT, R9, R8, PT ;  /* 0x0000000809097248 */ /* 0x004fca0003fe0100 */
[----:B------:R-:W-:Y:S01]  /*03e0*/  STG.E desc[UR4][R6.64], R9 ;  /* 0x0000000906007986 */ /* 0x000fe2000c101904 */
[----:B------:R-:W-:Y:S05]  /*03f0*/  EXIT ;  /* 0x000000000000794d */ /* 0x000fea0003800000 */
.L_x_3:
[----:B------:R-:W-:-:S00]  /*0400*/  BRA `(.L_x_3) ;  /* 0xfffffffc00fc7947 */ /* 0x000fc0000383ffff */
[----:B------:R-:W-:-:S00]  /*0410*/  NOP ;  /* 0x0000000000007918 */ /* 0x000fc00000000000 */
        /* <DEDUP_REMOVED lines=14> */
.L_x_4:


//--------------------- .nv.shared.reserved.0     --------------------------
	.section	.nv.shared.reserved.0,"aw",@nobits
	.weak		__nv_reservedSMEM_offset_0_alias
	.size		__nv_reservedSMEM_offset_0_alias, 0, 64
	.other		__nv_reservedSMEM_offset_0_alias,@"STO_CUDA_RESERVED_SHARED STV_DEFAULT"
__nv_reservedSMEM_offset_0_alias:
	.zero		0
	.zero		64


//--------------------- .nv.constant0._Z17merge_pass_kernelPKiPiii --------------------------
	.section	.nv.constant0._Z17merge_pass_kernelPKiPiii,"a",@progbits
	.sectionflags	@""
	.align	4
.nv.constant0._Z17merge_pass_kernelPKiPiii:
	.zero		920


//--------------------- SYMBOLS --------------------------

	.type		.nv.reservedSmem.offset0,@object
	.size		.nv.reservedSmem.offset0,0x4
